//
// Generated by NVIDIA NVVM Compiler
//
// Compiler Build ID: CL-36424714
// Cuda compilation tools, release 13.0, V13.0.88
// Based on NVVM 20.0.0
//

.version 9.0
.target sm_100
.address_size 64

	// .globl	_Z15cuda_float2halfPfP6__halfi

.visible .entry _Z15cuda_float2halfPfP6__halfi(
	.param .u64 .ptr .align 1 _Z15cuda_float2halfPfP6__halfi_param_0,
	.param .u64 .ptr .align 1 _Z15cuda_float2halfPfP6__halfi_param_1,
	.param .u32 _Z15cuda_float2halfPfP6__halfi_param_2
)
{
	.reg .pred 	%p<2>;
	.reg .b16 	%rs<2>;
	.reg .b32 	%r<6>;
	.reg .b32 	%f<2>;
	.reg .b64 	%rd<9>;

	ld.param.u64 	%rd1, [_Z15cuda_float2halfPfP6__halfi_param_0];
	ld.param.u64 	%rd2, [_Z15cuda_float2halfPfP6__halfi_param_1];
	ld.param.u32 	%r2, [_Z15cuda_float2halfPfP6__halfi_param_2];
	mov.u32 	%r3, %ctaid.x;
	mov.u32 	%r4, %ntid.x;
	mov.u32 	%r5, %tid.x;
	mad.lo.s32 	%r1, %r3, %r4, %r5;
	setp.ge.s32 	%p1, %r1, %r2;
	@%p1 bra 	$L__BB0_2;
	cvta.to.global.u64 	%rd3, %rd1;
	cvta.to.global.u64 	%rd4, %rd2;
	mul.wide.s32 	%rd5, %r1, 4;
	add.s64 	%rd6, %rd3, %rd5;
	ld.global.f32 	%f1, [%rd6];
	// begin inline asm
	{  cvt.rn.f16.f32 %rs1, %f1;}

	// end inline asm
	mul.wide.s32 	%rd7, %r1, 2;
	add.s64 	%rd8, %rd4, %rd7;
	st.global.u16 	[%rd8], %rs1;
$L__BB0_2:
	ret;

}


// ===== COMPILED SASS (sm_100) =====

	.target	sm_100

	.elftype	@"ET_EXEC"


//--------------------- .note.nv.tkinfo           --------------------------
	.section	.note.nv.tkinfo,"",@"SHT_NOTE"
	.sectionflags	@"SHF_NOTE_NV_TKINFO"
	.tkinfo
        /*0018*/ 	.word	0x00000002
        /*0030*/ 	.string	""
        /*0030*/ 	.string	"ptxas"
        /*0030*/ 	.string	"Cuda compilation tools, release 13.0, V13.0.88"
        /*0030*/ 	.string	"Build cuda_13.0.r13.0/compiler.36424714_0"
        /*0030*/ 	.string	"-arch sm_100 -m 64 "



//--------------------- .note.nv.cuinfo           --------------------------
	.section	.note.nv.cuinfo,"",@"SHT_NOTE"
	.sectionflags	@"SHF_NOTE_NV_CUINFO"
        /*0018*/ 	.short	0x0002
        /*001a*/ 	.short	0x0064
        /*001c*/ 	.short	0x0082
	.zero		2


//--------------------- .nv.info                  --------------------------
	.section	.nv.info,"",@"SHT_CUDA_INFO"
	.align	4


	//----- nvinfo : EIATTR_REGCOUNT
	.align		4
        /*0000*/ 	.byte	0x04, 0x2f
        /*0002*/ 	.short	(.L_1 - .L_0)
	.align		4
.L_0:
        /*0004*/ 	.word	index@(_Z15cuda_float2halfPfP6__halfi)
        /*0008*/ 	.word	0x0000000a


	//----- nvinfo : EIATTR_FRAME_SIZE
	.align		4
.L_1:
        /*000c*/ 	.byte	0x04, 0x11
        /*000e*/ 	.short	(.L_3 - .L_2)
	.align		4
.L_2:
        /*0010*/ 	.word	index@(_Z15cuda_float2halfPfP6__halfi)
        /*0014*/ 	.word	0x00000000


	//----- nvinfo : EIATTR_MIN_STACK_SIZE
	.align		4
.L_3:
        /*0018*/ 	.byte	0x04, 0x12
        /*001a*/ 	.short	(.L_5 - .L_4)
	.align		4
.L_4:
        /*001c*/ 	.word	index@(_Z15cuda_float2halfPfP6__halfi)
        /*0020*/ 	.word	0x00000000
.L_5:


//--------------------- .nv.compat                --------------------------
	.section	.nv.compat,"",@"SHT_CUDA_COMPAT_INFO"
	.align	4
        /*0000*/ 	.byte	0x02, 0x09, 0x00, 0x00, 0x02, 0x02, 0x01, 0x00, 0x02, 0x05, 0x05, 0x00, 0x03, 0x07, 0x01, 0x01
        /*0010*/ 	.byte	0x02, 0x03, 0x00, 0x00, 0x02, 0x06, 0x01, 0x00, 0x04, 0x0b, 0x08, 0x00, 0x09, 0x00, 0x00, 0x00
        /*0020*/ 	.byte	0x00, 0x00, 0x00, 0x00


//--------------------- .nv.info._Z15cuda_float2halfPfP6__halfi --------------------------
	.section	.nv.info._Z15cuda_float2halfPfP6__halfi,"",@"SHT_CUDA_INFO"
	.sectionflags	@""
	.align	4


	//----- nvinfo : EIATTR_CUDA_API_VERSION
	.align		4
        /*0000*/ 	.byte	0x04, 0x37
        /*0002*/ 	.short	(.L_7 - .L_6)
.L_6:
        /*0004*/ 	.word	0x00000082


	//----- nvinfo : EIATTR_KPARAM_INFO
	.align		4
.L_7:
        /*0008*/ 	.byte	0x04, 0x17
        /*000a*/ 	.short	(.L_9 - .L_8)
.L_8:
        /*000c*/ 	.word	0x00000000
        /*0010*/ 	.short	0x0002
        /*0012*/ 	.short	0x0010
        /*0014*/ 	.byte	0x00, 0xf0, 0x11, 0x00


	//----- nvinfo : EIATTR_KPARAM_INFO
	.align		4
.L_9:
        /*0018*/ 	.byte	0x04, 0x17
        /*001a*/ 	.short	(.L_11 - .L_10)
.L_10:
        /*001c*/ 	.word	0x00000000
        /*0020*/ 	.short	0x0001
        /*0022*/ 	.short	0x0008
        /*0024*/ 	.byte	0x00, 0xf5, 0x21, 0x00


	//----- nvinfo : EIATTR_KPARAM_INFO
	.align		4
.L_11:
        /*0028*/ 	.byte	0x04, 0x17
        /*002a*/ 	.short	(.L_13 - .L_12)
.L_12:
        /*002c*/ 	.word	0x00000000
        /*0030*/ 	.short	0x0000
        /*0032*/ 	.short	0x0000
        /*0034*/ 	.byte	0x00, 0xf5, 0x21, 0x00


	//----- nvinfo : EIATTR_SPARSE_MMA_MASK
	.align		4
.L_13:
        /*0038*/ 	.byte	0x03, 0x50
        /*003a*/ 	.short	0x0000


	//----- nvinfo : EIATTR_MAXREG_COUNT
	.align		4
        /*003c*/ 	.byte	0x03, 0x1b
        /*003e*/ 	.short	0x00ff


	//----- nvinfo : EIATTR_MERCURY_ISA_VERSION
	.align		4
        /*0040*/ 	.byte	0x03, 0x5f
        /*0042*/ 	.short	0x0101


	//----- nvinfo : EIATTR_VRC_CTA_INIT_COUNT
	.align		4
        /*0044*/ 	.byte	0x02, 0x4a
	.zero		1
	.zero		1


	//----- nvinfo : EIATTR_EXIT_INSTR_OFFSETS
	.align		4
        /*0048*/ 	.byte	0x04, 0x1c
        /*004a*/ 	.short	(.L_15 - .L_14)


	//   ....[0]....
.L_14:
        /*004c*/ 	.word	0x00000070


	//   ....[1]....
        /*0050*/ 	.word	0x00000100


	//----- nvinfo : EIATTR_CBANK_PARAM_SIZE
	.align		4
.L_15:
        /*0054*/ 	.byte	0x03, 0x19
        /*0056*/ 	.short	0x0014


	//----- nvinfo : EIATTR_PARAM_CBANK
	.align		4
        /*0058*/ 	.byte	0x04, 0x0a
        /*005a*/ 	.short	(.L_17 - .L_16)
	.align		4
.L_16:
        /*005c*/ 	.word	index@(.nv.constant0._Z15cuda_float2halfPfP6__halfi)
        /*0060*/ 	.short	0x0380
        /*0062*/ 	.short	0x0014


	//----- nvinfo : EIATTR_SW_WAR
	.align		4
.L_17:
        /*0064*/ 	.byte	0x04, 0x36
        /*0066*/ 	.short	(.L_19 - .L_18)
.L_18:
        /*0068*/ 	.word	0x00000008
.L_19:


//--------------------- .nv.callgraph             --------------------------
	.section	.nv.callgraph,"",@"SHT_CUDA_CALLGRAPH"
	.align	4
	.sectionentsize	8
	.align		4
        /*0000*/ 	.word	0x00000000
	.align		4
        /*0004*/ 	.word	0xffffffff
	.align		4
        /*0008*/ 	.word	0x00000000
	.align		4
        /*000c*/ 	.word	0xfffffffe
	.align		4
        /*0010*/ 	.word	0x00000000
	.align		4
        /*0014*/ 	.word	0xfffffffd
	.align		4
        /*0018*/ 	.word	0x00000000
	.align		4
        /*001c*/ 	.word	0xfffffffc


//--------------------- .text._Z15cuda_float2halfPfP6__halfi --------------------------
	.section	.text._Z15cuda_float2halfPfP6__halfi,"ax",@progbits
	.align	128
        .global         _Z15cuda_float2halfPfP6__halfi
        .type           _Z15cuda_float2halfPfP6__halfi,@function
        .size           _Z15cuda_float2halfPfP6__halfi,(.L_x_1 - _Z15cuda_float2halfPfP6__halfi)
        .other          _Z15cuda_float2halfPfP6__halfi,@"STO_CUDA_ENTRY STV_DEFAULT"
_Z15cuda_float2halfPfP6__halfi:
.text._Z15cuda_float2halfPfP6__halfi:
[----:B------:R-:W-:Y:S01]  /*0000*/  LDC R1, c[0x0][0x37c] ;  /* 0x0000df00ff017b82 */ /* 0x000fe20000000800 */
[----:B------:R-:W0:Y:S07]  /*0010*/  S2R R0, SR_TID.X ;  /* 0x0000000000007919 */ /* 0x000e2e0000002100 */
[----:B------:R-:W0:Y:S01]  /*0020*/  S2UR UR4, SR_CTAID.X ;  /* 0x00000000000479c3 */ /* 0x000e220000002500 */
[----:B------:R-:W1:Y:S07]  /*0030*/  LDCU UR5, c[0x0][0x390] ;  /* 0x00007200ff0577ac */ /* 0x000e6e0008000800 */
[----:B------:R-:W0:Y:S02]  /*0040*/  LDC R7, c[0x0][0x360] ;  /* 0x0000d800ff077b82 */ /* 0x000e240000000800 */
[----:B0-----:R-:W-:-:S05]  /*0050*/  IMAD R7, R7, UR4, R0 ;  /* 0x0000000407077c24 */ /* 0x001fca000f8e0200 */
[----:B-1----:R-:W-:-:S13]  /*0060*/  ISETP.GE.AND P0, PT, R7, UR5, PT ;  /* 0x0000000507007c0c */ /* 0x002fda000bf06270 */
[----:B------:R-:W-:Y:S05]  /*0070*/  @P0 EXIT ;  /* 0x000000000000094d */ /* 0x000fea0003800000 */
[----:B------:R-:W0:Y:S01]  /*0080*/  LDC.64 R2, c[0x0][0x380] ;  /* 0x0000e000ff027b82 */ /* 0x000e220000000a00 */
[----:B------:R-:W1:Y:S07]  /*0090*/  LDCU.64 UR4, c[0x0][0x358] ;  /* 0x00006b00ff0477ac */ /* 0x000e6e0008000a00 */
[----:B------:R-:W2:Y:S01]  /*00a0*/  LDC.64 R4, c[0x0][0x388] ;  /* 0x0000e200ff047b82 */ /* 0x000ea20000000a00 */
[----:B0-----:R-:W-:-:S06]  /*00b0*/  IMAD.WIDE R2, R7, 0x4, R2 ;  /* 0x0000000407027825 */ /* 0x001fcc00078e0202 */
[----:B-1----:R-:W3:Y:S01]  /*00c0*/  LDG.E R2, desc[UR4][R2.64] ;  /* 0x0000000402027981 */ /* 0x002ee2000c1e1900 */
[----:B--2---:R-:W-:Y:S01]  /*00d0*/  IMAD.WIDE R4, R7, 0x2, R4 ;  /* 0x0000000207047825 */ /* 0x004fe200078e0204 */
[----:B---3--:R-:W-:-:S05]  /*00e0*/  F2FP.F16.F32.PACK_AB R0, RZ, R2 ;  /* 0x00000002ff00723e */ /* 0x008fca00000000ff */
[----:B------:R-:W-:Y:S01]  /*00f0*/  STG.E.U16 desc[UR4][R4.64], R0 ;  /* 0x0000000004007986 */ /* 0x000fe2000c101504 */
[----:B------:R-:W-:Y:S05]  /*0100*/  EXIT ;  /* 0x000000000000794d */ /* 0x000fea0003800000 */
.L_x_0:
[----:B------:R-:W-:-:S00]  /*0110*/  BRA `(.L_x_0) ;  /* 0xfffffffc00fc7947 */ /* 0x000fc0000383ffff */
[----:B------:R-:W-:-:S00]  /*0120*/  NOP ;  /* 0x0000000000007918 */ /* 0x000fc00000000000 */
        /* <DEDUP_REMOVED lines=13> */
.L_x_1:


//--------------------- .nv.shared.reserved.0     --------------------------
	.section	.nv.shared.reserved.0,"aw",@nobits
	.weak		__nv_reservedSMEM_offset_0_alias
	.size		__nv_reservedSMEM_offset_0_alias, 0, 64
	.other		__nv_reservedSMEM_offset_0_alias,@"STO_CUDA_RESERVED_SHARED STV_DEFAULT"
__nv_reservedSMEM_offset_0_alias:
	.zero		0
	.zero		64


//--------------------- .nv.constant0._Z15cuda_float2halfPfP6__halfi --------------------------
	.section	.nv.constant0._Z15cuda_float2halfPfP6__halfi,"a",@progbits
	.sectionflags	@""
	.align	4
.nv.constant0._Z15cuda_float2halfPfP6__halfi:
	.zero		916


//--------------------- SYMBOLS --------------------------

	.type		.nv.reservedSmem.offset0,@object
	.size		.nv.reservedSmem.offset0,0x4
